//
// Generated by NVIDIA NVVM Compiler
//
// Compiler Build ID: CL-36424714
// Cuda compilation tools, release 13.0, V13.0.88
// Based on NVVM 20.0.0
//

.version 9.0
.target sm_100
.address_size 64

	// .globl	_Z6RowSumPKfPfmm

.visible .entry _Z6RowSumPKfPfmm(
	.param .u64 .ptr .align 1 _Z6RowSumPKfPfmm_param_0,
	.param .u64 .ptr .align 1 _Z6RowSumPKfPfmm_param_1,
	.param .u64 _Z6RowSumPKfPfmm_param_2,
	.param .u64 _Z6RowSumPKfPfmm_param_3
)
{
	.reg .pred 	%p<11>;
	.reg .b32 	%r<6>;
	.reg .b32 	%f<100>;
	.reg .b64 	%rd<101>;

	ld.param.u64 	%rd25, [_Z6RowSumPKfPfmm_param_0];
	ld.param.u64 	%rd23, [_Z6RowSumPKfPfmm_param_1];
	ld.param.u64 	%rd26, [_Z6RowSumPKfPfmm_param_2];
	ld.param.u64 	%rd24, [_Z6RowSumPKfPfmm_param_3];
	cvta.to.global.u64 	%rd1, %rd25;
	mov.u32 	%r1, %ctaid.x;
	mov.u32 	%r2, %ntid.x;
	mov.u32 	%r3, %tid.x;
	mad.lo.s32 	%r4, %r1, %r2, %r3;
	cvt.s64.s32 	%rd2, %r4;
	setp.le.u64 	%p1, %rd26, %rd2;
	@%p1 bra 	$L__BB0_13;
	cvta.to.global.u64 	%rd27, %rd23;
	shl.b64 	%rd28, %rd2, 2;
	add.s64 	%rd3, %rd27, %rd28;
	mov.b32 	%r5, 0;
	st.global.u32 	[%rd3], %r5;
	setp.eq.s64 	%p2, %rd24, 0;
	@%p2 bra 	$L__BB0_13;
	mul.lo.s64 	%rd4, %rd24, %rd2;
	and.b64  	%rd5, %rd24, 15;
	setp.lt.u64 	%p3, %rd24, 16;
	mov.b64 	%rd97, 0;
	mov.f32 	%f96, 0f00000000;
	@%p3 bra 	$L__BB0_5;
	and.b64  	%rd97, %rd24, -16;
	shl.b64 	%rd30, %rd4, 2;
	add.s64 	%rd31, %rd30, %rd1;
	add.s64 	%rd94, %rd31, 32;
	mov.f32 	%f96, 0f00000000;
	mov.u64 	%rd95, %rd97;
$L__BB0_4:
	.pragma "nounroll";
	ld.global.f32 	%f12, [%rd94+-32];
	abs.f32 	%f13, %f12;
	add.f32 	%f14, %f96, %f13;
	st.global.f32 	[%rd3], %f14;
	ld.global.f32 	%f15, [%rd94+-28];
	abs.f32 	%f16, %f15;
	add.f32 	%f17, %f14, %f16;
	st.global.f32 	[%rd3], %f17;
	ld.global.f32 	%f18, [%rd94+-24];
	abs.f32 	%f19, %f18;
	add.f32 	%f20, %f17, %f19;
	st.global.f32 	[%rd3], %f20;
	ld.global.f32 	%f21, [%rd94+-20];
	abs.f32 	%f22, %f21;
	add.f32 	%f23, %f20, %f22;
	st.global.f32 	[%rd3], %f23;
	ld.global.f32 	%f24, [%rd94+-16];
	abs.f32 	%f25, %f24;
	add.f32 	%f26, %f23, %f25;
	st.global.f32 	[%rd3], %f26;
	ld.global.f32 	%f27, [%rd94+-12];
	abs.f32 	%f28, %f27;
	add.f32 	%f29, %f26, %f28;
	st.global.f32 	[%rd3], %f29;
	ld.global.f32 	%f30, [%rd94+-8];
	abs.f32 	%f31, %f30;
	add.f32 	%f32, %f29, %f31;
	st.global.f32 	[%rd3], %f32;
	ld.global.f32 	%f33, [%rd94+-4];
	abs.f32 	%f34, %f33;
	add.f32 	%f35, %f32, %f34;
	st.global.f32 	[%rd3], %f35;
	ld.global.f32 	%f36, [%rd94];
	abs.f32 	%f37, %f36;
	add.f32 	%f38, %f35, %f37;
	st.global.f32 	[%rd3], %f38;
	ld.global.f32 	%f39, [%rd94+4];
	abs.f32 	%f40, %f39;
	add.f32 	%f41, %f38, %f40;
	st.global.f32 	[%rd3], %f41;
	ld.global.f32 	%f42, [%rd94+8];
	abs.f32 	%f43, %f42;
	add.f32 	%f44, %f41, %f43;
	st.global.f32 	[%rd3], %f44;
	ld.global.f32 	%f45, [%rd94+12];
	abs.f32 	%f46, %f45;
	add.f32 	%f47, %f44, %f46;
	st.global.f32 	[%rd3], %f47;
	ld.global.f32 	%f48, [%rd94+16];
	abs.f32 	%f49, %f48;
	add.f32 	%f50, %f47, %f49;
	st.global.f32 	[%rd3], %f50;
	ld.global.f32 	%f51, [%rd94+20];
	abs.f32 	%f52, %f51;
	add.f32 	%f53, %f50, %f52;
	st.global.f32 	[%rd3], %f53;
	ld.global.f32 	%f54, [%rd94+24];
	abs.f32 	%f55, %f54;
	add.f32 	%f56, %f53, %f55;
	st.global.f32 	[%rd3], %f56;
	ld.global.f32 	%f57, [%rd94+28];
	abs.f32 	%f58, %f57;
	add.f32 	%f96, %f56, %f58;
	st.global.f32 	[%rd3], %f96;
	add.s64 	%rd95, %rd95, -16;
	add.s64 	%rd94, %rd94, 64;
	setp.ne.s64 	%p4, %rd95, 0;
	@%p4 bra 	$L__BB0_4;
$L__BB0_5:
	setp.eq.s64 	%p5, %rd5, 0;
	@%p5 bra 	$L__BB0_13;
	and.b64  	%rd13, %rd24, 7;
	setp.lt.u64 	%p6, %rd5, 8;
	@%p6 bra 	$L__BB0_8;
	add.s64 	%rd32, %rd97, %rd4;
	shl.b64 	%rd33, %rd32, 2;
	add.s64 	%rd34, %rd1, %rd33;
	ld.global.f32 	%f59, [%rd34];
	abs.f32 	%f60, %f59;
	add.f32 	%f61, %f96, %f60;
	st.global.f32 	[%rd3], %f61;
	add.s64 	%rd35, %rd97, 1;
	and.b64  	%rd36, %rd35, 4294967295;
	add.s64 	%rd37, %rd36, %rd4;
	shl.b64 	%rd38, %rd37, 2;
	add.s64 	%rd39, %rd1, %rd38;
	ld.global.f32 	%f62, [%rd39];
	abs.f32 	%f63, %f62;
	add.f32 	%f64, %f61, %f63;
	st.global.f32 	[%rd3], %f64;
	add.s64 	%rd40, %rd97, 2;
	and.b64  	%rd41, %rd40, 4294967295;
	add.s64 	%rd42, %rd41, %rd4;
	shl.b64 	%rd43, %rd42, 2;
	add.s64 	%rd44, %rd1, %rd43;
	ld.global.f32 	%f65, [%rd44];
	abs.f32 	%f66, %f65;
	add.f32 	%f67, %f64, %f66;
	st.global.f32 	[%rd3], %f67;
	add.s64 	%rd45, %rd97, 3;
	and.b64  	%rd46, %rd45, 4294967295;
	add.s64 	%rd47, %rd46, %rd4;
	shl.b64 	%rd48, %rd47, 2;
	add.s64 	%rd49, %rd1, %rd48;
	ld.global.f32 	%f68, [%rd49];
	abs.f32 	%f69, %f68;
	add.f32 	%f70, %f67, %f69;
	st.global.f32 	[%rd3], %f70;
	add.s64 	%rd50, %rd97, 4;
	and.b64  	%rd51, %rd50, 4294967295;
	add.s64 	%rd52, %rd51, %rd4;
	shl.b64 	%rd53, %rd52, 2;
	add.s64 	%rd54, %rd1, %rd53;
	ld.global.f32 	%f71, [%rd54];
	abs.f32 	%f72, %f71;
	add.f32 	%f73, %f70, %f72;
	st.global.f32 	[%rd3], %f73;
	add.s64 	%rd55, %rd97, 5;
	and.b64  	%rd56, %rd55, 4294967295;
	add.s64 	%rd57, %rd56, %rd4;
	shl.b64 	%rd58, %rd57, 2;
	add.s64 	%rd59, %rd1, %rd58;
	ld.global.f32 	%f74, [%rd59];
	abs.f32 	%f75, %f74;
	add.f32 	%f76, %f73, %f75;
	st.global.f32 	[%rd3], %f76;
	add.s64 	%rd60, %rd97, 6;
	and.b64  	%rd61, %rd60, 4294967295;
	add.s64 	%rd62, %rd61, %rd4;
	shl.b64 	%rd63, %rd62, 2;
	add.s64 	%rd64, %rd1, %rd63;
	ld.global.f32 	%f77, [%rd64];
	abs.f32 	%f78, %f77;
	add.f32 	%f79, %f76, %f78;
	st.global.f32 	[%rd3], %f79;
	add.s64 	%rd65, %rd97, 7;
	and.b64  	%rd66, %rd65, 4294967295;
	add.s64 	%rd67, %rd66, %rd4;
	shl.b64 	%rd68, %rd67, 2;
	add.s64 	%rd69, %rd1, %rd68;
	ld.global.f32 	%f80, [%rd69];
	abs.f32 	%f81, %f80;
	add.f32 	%f96, %f79, %f81;
	st.global.f32 	[%rd3], %f96;
	add.s64 	%rd70, %rd97, 8;
	and.b64  	%rd97, %rd70, 4294967295;
$L__BB0_8:
	setp.eq.s64 	%p7, %rd13, 0;
	@%p7 bra 	$L__BB0_13;
	and.b64  	%rd99, %rd24, 3;
	setp.lt.u64 	%p8, %rd13, 4;
	@%p8 bra 	$L__BB0_11;
	add.s64 	%rd71, %rd97, %rd4;
	shl.b64 	%rd72, %rd71, 2;
	add.s64 	%rd73, %rd1, %rd72;
	ld.global.f32 	%f82, [%rd73];
	abs.f32 	%f83, %f82;
	add.f32 	%f84, %f96, %f83;
	st.global.f32 	[%rd3], %f84;
	add.s64 	%rd74, %rd97, 1;
	and.b64  	%rd75, %rd74, 4294967295;
	add.s64 	%rd76, %rd75, %rd4;
	shl.b64 	%rd77, %rd76, 2;
	add.s64 	%rd78, %rd1, %rd77;
	ld.global.f32 	%f85, [%rd78];
	abs.f32 	%f86, %f85;
	add.f32 	%f87, %f84, %f86;
	st.global.f32 	[%rd3], %f87;
	add.s64 	%rd79, %rd97, 2;
	and.b64  	%rd80, %rd79, 4294967295;
	add.s64 	%rd81, %rd80, %rd4;
	shl.b64 	%rd82, %rd81, 2;
	add.s64 	%rd83, %rd1, %rd82;
	ld.global.f32 	%f88, [%rd83];
	abs.f32 	%f89, %f88;
	add.f32 	%f90, %f87, %f89;
	st.global.f32 	[%rd3], %f90;
	add.s64 	%rd84, %rd97, 3;
	and.b64  	%rd85, %rd84, 4294967295;
	add.s64 	%rd86, %rd85, %rd4;
	shl.b64 	%rd87, %rd86, 2;
	add.s64 	%rd88, %rd1, %rd87;
	ld.global.f32 	%f91, [%rd88];
	abs.f32 	%f92, %f91;
	add.f32 	%f96, %f90, %f92;
	st.global.f32 	[%rd3], %f96;
	add.s64 	%rd89, %rd97, 4;
	and.b64  	%rd97, %rd89, 4294967295;
$L__BB0_11:
	setp.eq.s64 	%p9, %rd99, 0;
	@%p9 bra 	$L__BB0_13;
$L__BB0_12:
	.pragma "nounroll";
	add.s64 	%rd90, %rd97, %rd4;
	shl.b64 	%rd91, %rd90, 2;
	add.s64 	%rd92, %rd1, %rd91;
	ld.global.f32 	%f93, [%rd92];
	abs.f32 	%f94, %f93;
	add.f32 	%f96, %f96, %f94;
	st.global.f32 	[%rd3], %f96;
	add.s64 	%rd93, %rd97, 1;
	and.b64  	%rd97, %rd93, 4294967295;
	add.s64 	%rd99, %rd99, -1;
	setp.ne.s64 	%p10, %rd99, 0;
	@%p10 bra 	$L__BB0_12;
$L__BB0_13:
	ret;

}
	// .globl	_Z21L1NormalizationKernelPKfPfmmS0_
.visible .entry _Z21L1NormalizationKernelPKfPfmmS0_(
	.param .u64 .ptr .align 1 _Z21L1NormalizationKernelPKfPfmmS0__param_0,
	.param .u64 .ptr .align 1 _Z21L1NormalizationKernelPKfPfmmS0__param_1,
	.param .u64 _Z21L1NormalizationKernelPKfPfmmS0__param_2,
	.param .u64 _Z21L1NormalizationKernelPKfPfmmS0__param_3,
	.param .u64 .ptr .align 1 _Z21L1NormalizationKernelPKfPfmmS0__param_4
)
{
	.reg .pred 	%p<4>;
	.reg .b32 	%r<12>;
	.reg .b32 	%f<4>;
	.reg .b64 	%rd<16>;
	.reg .b64 	%fd<5>;

	ld.param.u64 	%rd2, [_Z21L1NormalizationKernelPKfPfmmS0__param_0];
	ld.param.u64 	%rd3, [_Z21L1NormalizationKernelPKfPfmmS0__param_1];
	ld.param.u64 	%rd6, [_Z21L1NormalizationKernelPKfPfmmS0__param_2];
	ld.param.u64 	%rd4, [_Z21L1NormalizationKernelPKfPfmmS0__param_3];
	ld.param.u64 	%rd5, [_Z21L1NormalizationKernelPKfPfmmS0__param_4];
	mov.u32 	%r2, %ctaid.x;
	mov.u32 	%r3, %ntid.x;
	mov.u32 	%r4, %tid.x;
	mad.lo.s32 	%r1, %r2, %r3, %r4;
	mov.u32 	%r5, %ctaid.y;
	mov.u32 	%r6, %ntid.y;
	mov.u32 	%r7, %tid.y;
	mad.lo.s32 	%r8, %r5, %r6, %r7;
	cvt.u64.u32 	%rd1, %r8;
	setp.le.u64 	%p1, %rd6, %rd1;
	cvt.s64.s32 	%rd7, %r1;
	setp.le.u64 	%p2, %rd4, %rd7;
	or.pred  	%p3, %p1, %p2;
	@%p3 bra 	$L__BB1_2;
	cvt.u32.u64 	%r9, %rd1;
	cvta.to.global.u64 	%rd8, %rd2;
	cvta.to.global.u64 	%rd9, %rd5;
	cvta.to.global.u64 	%rd10, %rd3;
	cvt.u32.u64 	%r10, %rd4;
	mad.lo.s32 	%r11, %r9, %r10, %r1;
	mul.wide.s32 	%rd11, %r11, 4;
	add.s64 	%rd12, %rd8, %rd11;
	ld.global.f32 	%f1, [%rd12];
	cvt.f64.f32 	%fd1, %f1;
	shl.b64 	%rd13, %rd1, 2;
	add.s64 	%rd14, %rd9, %rd13;
	ld.global.f32 	%f2, [%rd14];
	cvt.f64.f32 	%fd2, %f2;
	add.f64 	%fd3, %fd2, 0d3DDB7CDFD9D7BDBB;
	div.rn.f64 	%fd4, %fd1, %fd3;
	cvt.rn.f32.f64 	%f3, %fd4;
	add.s64 	%rd15, %rd10, %rd11;
	st.global.f32 	[%rd15], %f3;
$L__BB1_2:
	ret;

}


// ===== COMPILED SASS (sm_100) =====

	.target	sm_100

	.elftype	@"ET_EXEC"


//--------------------- .note.nv.tkinfo           --------------------------
	.section	.note.nv.tkinfo,"",@"SHT_NOTE"
	.sectionflags	@"SHF_NOTE_NV_TKINFO"
	.tkinfo
        /*0018*/ 	.word	0x00000002
        /*0030*/ 	.string	""
        /*0030*/ 	.string	"ptxas"
        /*0030*/ 	.string	"Cuda compilation tools, release 13.0, V13.0.88"
        /*0030*/ 	.string	"Build cuda_13.0.r13.0/compiler.36424714_0"
        /*0030*/ 	.string	"-arch sm_100 -m 64 "



//--------------------- .note.nv.cuinfo           --------------------------
	.section	.note.nv.cuinfo,"",@"SHT_NOTE"
	.sectionflags	@"SHF_NOTE_NV_CUINFO"
        /*0018*/ 	.short	0x0002
        /*001a*/ 	.short	0x0064
        /*001c*/ 	.short	0x0082
	.zero		2


//--------------------- .nv.info                  --------------------------
	.section	.nv.info,"",@"SHT_CUDA_INFO"
	.align	4


	//----- nvinfo : EIATTR_REGCOUNT
	.align		4
        /*0000*/ 	.byte	0x04, 0x2f
        /*0002*/ 	.short	(.L_1 - .L_0)
	.align		4
.L_0:
        /*0004*/ 	.word	index@(_Z6RowSumPKfPfmm)
        /*0008*/ 	.word	0x00000016


	//----- nvinfo : EIATTR_FRAME_SIZE
	.align		4
.L_1:
        /*000c*/ 	.byte	0x04, 0x11
        /*000e*/ 	.short	(.L_3 - .L_2)
	.align		4
.L_2:
        /*0010*/ 	.word	index@(_Z6RowSumPKfPfmm)
        /*0014*/ 	.word	0x00000000


	//----- nvinfo : EIATTR_REGCOUNT
	.align		4
.L_3:
        /*0018*/ 	.byte	0x04, 0x2f
        /*001a*/ 	.short	(.L_5 - .L_4)
	.align		4
.L_4:
        /*001c*/ 	.word	index@(_Z21L1NormalizationKernelPKfPfmmS0_)
        /*0020*/ 	.word	0x00000019


	//----- nvinfo : EIATTR_FRAME_SIZE
	.align		4
.L_5:
        /*0024*/ 	.byte	0x04, 0x11
        /*0026*/ 	.short	(.L_7 - .L_6)
	.align		4
.L_6:
        /*0028*/ 	.word	index@($__internal_0_$__cuda_sm20_div_rn_f64_full)
        /*002c*/ 	.word	0x00000000


	//----- nvinfo : EIATTR_FRAME_SIZE
	.align		4
.L_7:
        /*0030*/ 	.byte	0x04, 0x11
        /*0032*/ 	.short	(.L_9 - .L_8)
	.align		4
.L_8:
        /*0034*/ 	.word	index@(_Z21L1NormalizationKernelPKfPfmmS0_)
        /*0038*/ 	.word	0x00000000


	//----- nvinfo : EIATTR_MIN_STACK_SIZE
	.align		4
.L_9:
        /*003c*/ 	.byte	0x04, 0x12
        /*003e*/ 	.short	(.L_11 - .L_10)
	.align		4
.L_10:
        /*0040*/ 	.word	index@(_Z21L1NormalizationKernelPKfPfmmS0_)
        /*0044*/ 	.word	0x00000000


	//----- nvinfo : EIATTR_MIN_STACK_SIZE
	.align		4
.L_11:
        /*0048*/ 	.byte	0x04, 0x12
        /*004a*/ 	.short	(.L_13 - .L_12)
	.align		4
.L_12:
        /*004c*/ 	.word	index@(_Z6RowSumPKfPfmm)
        /*0050*/ 	.word	0x00000000
.L_13:


//--------------------- .nv.compat                --------------------------
	.section	.nv.compat,"",@"SHT_CUDA_COMPAT_INFO"
	.align	4
        /*0000*/ 	.byte	0x02, 0x09, 0x00, 0x00, 0x02, 0x02, 0x01, 0x00, 0x02, 0x05, 0x05, 0x00, 0x03, 0x07, 0x01, 0x01
        /*0010*/ 	.byte	0x02, 0x03, 0x00, 0x00, 0x02, 0x06, 0x01, 0x00, 0x04, 0x0b, 0x08, 0x00, 0x01, 0x00, 0x00, 0x00
        /*0020*/ 	.byte	0x00, 0x00, 0x00, 0x00


//--------------------- .nv.info._Z21L1NormalizationKernelPKfPfmmS0_ --------------------------
	.section	.nv.info._Z21L1NormalizationKernelPKfPfmmS0_,"",@"SHT_CUDA_INFO"
	.sectionflags	@""
	.align	4


	//----- nvinfo : EIATTR_CUDA_API_VERSION
	.align		4
        /*0000*/ 	.byte	0x04, 0x37
        /*0002*/ 	.short	(.L_15 - .L_14)
.L_14:
        /*0004*/ 	.word	0x00000082


	//----- nvinfo : EIATTR_KPARAM_INFO
	.align		4
.L_15:
        /*0008*/ 	.byte	0x04, 0x17
        /*000a*/ 	.short	(.L_17 - .L_16)
.L_16:
        /*000c*/ 	.word	0x00000000
        /*0010*/ 	.short	0x0004
        /*0012*/ 	.short	0x0020
        /*0014*/ 	.byte	0x00, 0xf5, 0x21, 0x00


	//----- nvinfo : EIATTR_KPARAM_INFO
	.align		4
.L_17:
        /*0018*/ 	.byte	0x04, 0x17
        /*001a*/ 	.short	(.L_19 - .L_18)
.L_18:
        /*001c*/ 	.word	0x00000000
        /*0020*/ 	.short	0x0003
        /*0022*/ 	.short	0x0018
        /*0024*/ 	.byte	0x00, 0xf0, 0x21, 0x00


	//----- nvinfo : EIATTR_KPARAM_INFO
	.align		4
.L_19:
        /*0028*/ 	.byte	0x04, 0x17
        /*002a*/ 	.short	(.L_21 - .L_20)
.L_20:
        /*002c*/ 	.word	0x00000000
        /*0030*/ 	.short	0x0002
        /*0032*/ 	.short	0x0010
        /*0034*/ 	.byte	0x00, 0xf0, 0x21, 0x00


	//----- nvinfo : EIATTR_KPARAM_INFO
	.align		4
.L_21:
        /*0038*/ 	.byte	0x04, 0x17
        /*003a*/ 	.short	(.L_23 - .L_22)
.L_22:
        /*003c*/ 	.word	0x00000000
        /*0040*/ 	.short	0x0001
        /*0042*/ 	.short	0x0008
        /*0044*/ 	.byte	0x00, 0xf5, 0x21, 0x00


	//----- nvinfo : EIATTR_KPARAM_INFO
	.align		4
.L_23:
        /*0048*/ 	.byte	0x04, 0x17
        /*004a*/ 	.short	(.L_25 - .L_24)
.L_24:
        /*004c*/ 	.word	0x00000000
        /*0050*/ 	.short	0x0000
        /*0052*/ 	.short	0x0000
        /*0054*/ 	.byte	0x00, 0xf5, 0x21, 0x00


	//----- nvinfo : EIATTR_SPARSE_MMA_MASK
	.align		4
.L_25:
        /*0058*/ 	.byte	0x03, 0x50
        /*005a*/ 	.short	0x0000


	//----- nvinfo : EIATTR_MAXREG_COUNT
	.align		4
        /*005c*/ 	.byte	0x03, 0x1b
        /*005e*/ 	.short	0x00ff


	//----- nvinfo : EIATTR_MERCURY_ISA_VERSION
	.align		4
        /*0060*/ 	.byte	0x03, 0x5f
        /*0062*/ 	.short	0x0101


	//----- nvinfo : EIATTR_VRC_CTA_INIT_COUNT
	.align		4
        /*0064*/ 	.byte	0x02, 0x4a
	.zero		1
	.zero		1


	//----- nvinfo : EIATTR_EXIT_INSTR_OFFSETS
	.align		4
        /*0068*/ 	.byte	0x04, 0x1c
        /*006a*/ 	.short	(.L_27 - .L_26)


	//   ....[0]....
.L_26:
        /*006c*/ 	.word	0x000000f0


	//   ....[1]....
        /*0070*/ 	.word	0x00000340


	//----- nvinfo : EIATTR_CRS_STACK_SIZE
	.align		4
.L_27:
        /*0074*/ 	.byte	0x04, 0x1e
        /*0076*/ 	.short	(.L_29 - .L_28)
.L_28:
        /*0078*/ 	.word	0x00000000


	//----- nvinfo : EIATTR_CBANK_PARAM_SIZE
	.align		4
.L_29:
        /*007c*/ 	.byte	0x03, 0x19
        /*007e*/ 	.short	0x0028


	//----- nvinfo : EIATTR_PARAM_CBANK
	.align		4
        /*0080*/ 	.byte	0x04, 0x0a
        /*0082*/ 	.short	(.L_31 - .L_30)
	.align		4
.L_30:
        /*0084*/ 	.word	index@(.nv.constant0._Z21L1NormalizationKernelPKfPfmmS0_)
        /*0088*/ 	.short	0x0380
        /*008a*/ 	.short	0x0028


	//----- nvinfo : EIATTR_SW_WAR
	.align		4
.L_31:
        /*008c*/ 	.byte	0x04, 0x36
        /*008e*/ 	.short	(.L_33 - .L_32)
.L_32:
        /*0090*/ 	.word	0x00000008
.L_33:


//--------------------- .nv.info._Z6RowSumPKfPfmm --------------------------
	.section	.nv.info._Z6RowSumPKfPfmm,"",@"SHT_CUDA_INFO"
	.sectionflags	@""
	.align	4


	//----- nvinfo : EIATTR_CUDA_API_VERSION
	.align		4
        /*0000*/ 	.byte	0x04, 0x37
        /*0002*/ 	.short	(.L_35 - .L_34)
.L_34:
        /*0004*/ 	.word	0x00000082


	//----- nvinfo : EIATTR_KPARAM_INFO
	.align		4
.L_35:
        /*0008*/ 	.byte	0x04, 0x17
        /*000a*/ 	.short	(.L_37 - .L_36)
.L_36:
        /*000c*/ 	.word	0x00000000
        /*0010*/ 	.short	0x0003
        /*0012*/ 	.short	0x0018
        /*0014*/ 	.byte	0x00, 0xf0, 0x21, 0x00


	//----- nvinfo : EIATTR_KPARAM_INFO
	.align		4
.L_37:
        /*0018*/ 	.byte	0x04, 0x17
        /*001a*/ 	.short	(.L_39 - .L_38)
.L_38:
        /*001c*/ 	.word	0x00000000
        /*0020*/ 	.short	0x0002
        /*0022*/ 	.short	0x0010
        /*0024*/ 	.byte	0x00, 0xf0, 0x21, 0x00


	//----- nvinfo : EIATTR_KPARAM_INFO
	.align		4
.L_39:
        /*0028*/ 	.byte	0x04, 0x17
        /*002a*/ 	.short	(.L_41 - .L_40)
.L_40:
        /*002c*/ 	.word	0x00000000
        /*0030*/ 	.short	0x0001
        /*0032*/ 	.short	0x0008
        /*0034*/ 	.byte	0x00, 0xf5, 0x21, 0x00


	//----- nvinfo : EIATTR_KPARAM_INFO
	.align		4
.L_41:
        /*0038*/ 	.byte	0x04, 0x17
        /*003a*/ 	.short	(.L_43 - .L_42)
.L_42:
        /*003c*/ 	.word	0x00000000
        /*0040*/ 	.short	0x0000
        /*0042*/ 	.short	0x0000
        /*0044*/ 	.byte	0x00, 0xf5, 0x21, 0x00


	//----- nvinfo : EIATTR_SPARSE_MMA_MASK
	.align		4
.L_43:
        /*0048*/ 	.byte	0x03, 0x50
        /*004a*/ 	.short	0x0000


	//----- nvinfo : EIATTR_MAXREG_COUNT
	.align		4
        /*004c*/ 	.byte	0x03, 0x1b
        /*004e*/ 	.short	0x00ff


	//----- nvinfo : EIATTR_MERCURY_ISA_VERSION
	.align		4
        /*0050*/ 	.byte	0x03, 0x5f
        /*0052*/ 	.short	0x0101


	//----- nvinfo : EIATTR_VRC_CTA_INIT_COUNT
	.align		4
        /*0054*/ 	.byte	0x02, 0x4a
	.zero		1
	.zero		1


	//----- nvinfo : EIATTR_EXIT_INSTR_OFFSETS
	.align		4
        /*0058*/ 	.byte	0x04, 0x1c
        /*005a*/ 	.short	(.L_45 - .L_44)


	//   ....[0]....
.L_44:
        /*005c*/ 	.word	0x00000090


	//   ....[1]....
        /*0060*/ 	.word	0x00000120


	//   ....[2]....
        /*0064*/ 	.word	0x00000620


	//   ....[3]....
        /*0068*/ 	.word	0x00000ab0


	//   ....[4]....
        /*006c*/ 	.word	0x00000d60


	//   ....[5]....
        /*0070*/ 	.word	0x00000e50


	//----- nvinfo : EIATTR_CBANK_PARAM_SIZE
	.align		4
.L_45:
        /*0074*/ 	.byte	0x03, 0x19
        /*0076*/ 	.short	0x0020


	//----- nvinfo : EIATTR_PARAM_CBANK
	.align		4
        /*0078*/ 	.byte	0x04, 0x0a
        /*007a*/ 	.short	(.L_47 - .L_46)
	.align		4
.L_46:
        /*007c*/ 	.word	index@(.nv.constant0._Z6RowSumPKfPfmm)
        /*0080*/ 	.short	0x0380
        /*0082*/ 	.short	0x0020


	//----- nvinfo : EIATTR_SW_WAR
	.align		4
.L_47:
        /*0084*/ 	.byte	0x04, 0x36
        /*0086*/ 	.short	(.L_49 - .L_48)
.L_48:
        /*0088*/ 	.word	0x00000008
.L_49:


//--------------------- .nv.callgraph             --------------------------
	.section	.nv.callgraph,"",@"SHT_CUDA_CALLGRAPH"
	.align	4
	.sectionentsize	8
	.align		4
        /*0000*/ 	.word	0x00000000
	.align		4
        /*0004*/ 	.word	0xffffffff
	.align		4
        /*0008*/ 	.word	0x00000000
	.align		4
        /*000c*/ 	.word	0xfffffffe
	.align		4
        /*0010*/ 	.word	0x00000000
	.align		4
        /*0014*/ 	.word	0xfffffffd
	.align		4
        /*0018*/ 	.word	0x00000000
	.align		4
        /*001c*/ 	.word	0xfffffffc


//--------------------- .text._Z21L1NormalizationKernelPKfPfmmS0_ --------------------------
	.section	.text._Z21L1NormalizationKernelPKfPfmmS0_,"ax",@progbits
	.align	128
        .global         _Z21L1NormalizationKernelPKfPfmmS0_
        .type           _Z21L1NormalizationKernelPKfPfmmS0_,@function
        .size           _Z21L1NormalizationKernelPKfPfmmS0_,(.L_x_14 - _Z21L1NormalizationKernelPKfPfmmS0_)
        .other          _Z21L1NormalizationKernelPKfPfmmS0_,@"STO_CUDA_ENTRY STV_DEFAULT"
_Z21L1NormalizationKernelPKfPfmmS0_:
.text._Z21L1NormalizationKernelPKfPfmmS0_:
[----:B------:R-:W-:Y:S01]  /*0000*/  LDC R1, c[0x0][0x37c] ;  /* 0x0000df00ff017b82 */ /* 0x000fe20000000800 */
[----:B------:R-:W0:Y:S07]  /*0010*/  S2R R3, SR_TID.X ;  /* 0x0000000000037919 */ /* 0x000e2e0000002100 */
[----:B------:R-:W0:Y:S01]  /*0020*/  S2UR UR4, SR_CTAID.X ;  /* 0x00000000000479c3 */ /* 0x000e220000002500 */
[----:B------:R-:W1:Y:S01]  /*0030*/  LDCU.128 UR8, c[0x0][0x390] ;  /* 0x00007200ff0877ac */ /* 0x000e620008000c00 */
[----:B------:R-:W2:Y:S06]  /*0040*/  S2R R2, SR_TID.Y ;  /* 0x0000000000027919 */ /* 0x000eac0000002200 */
[----:B------:R-:W0:Y:S08]  /*0050*/  LDC R0, c[0x0][0x360] ;  /* 0x0000d800ff007b82 */ /* 0x000e300000000800 */
[----:B------:R-:W2:Y:S08]  /*0060*/  S2UR UR5, SR_CTAID.Y ;  /* 0x00000000000579c3 */ /* 0x000eb00000002600 */
[----:B------:R-:W2:Y:S01]  /*0070*/  LDC R5, c[0x0][0x364] ;  /* 0x0000d900ff057b82 */ /* 0x000ea20000000800 */
[----:B0-----:R-:W-:-:S05]  /*0080*/  IMAD R0, R0, UR4, R3 ;  /* 0x0000000400007c24 */ /* 0x001fca000f8e0203 */
[----:B-1----:R-:W-:Y:S01]  /*0090*/  ISETP.GE.U32.AND P0, PT, R0, UR10, PT ;  /* 0x0000000a00007c0c */ /* 0x002fe2000bf06070 */
[----:B--2---:R-:W-:Y:S01]  /*00a0*/  IMAD R5, R5, UR5, R2 ;  /* 0x0000000505057c24 */ /* 0x004fe2000f8e0202 */
[----:B------:R-:W-:-:S04]  /*00b0*/  SHF.R.S32.HI R2, RZ, 0x1f, R0 ;  /* 0x0000001fff027819 */ /* 0x000fc80000011400 */
[----:B------:R-:W-:Y:S02]  /*00c0*/  ISETP.GE.U32.AND.EX P0, PT, R2, UR11, PT, P0 ;  /* 0x0000000b02007c0c */ /* 0x000fe4000bf06100 */
[----:B------:R-:W-:-:S04]  /*00d0*/  ISETP.GE.U32.AND P1, PT, R5, UR8, PT ;  /* 0x0000000805007c0c */ /* 0x000fc8000bf26070 */
[----:B------:R-:W-:-:S13]  /*00e0*/  ISETP.GE.U32.OR.EX P0, PT, RZ, UR9, P0, P1 ;  /* 0x00000009ff007c0c */ /* 0x000fda0008706510 */
[----:B------:R-:W-:Y:S05]  /*00f0*/  @P0 EXIT ;  /* 0x000000000000094d */ /* 0x000fea0003800000 */
[----:B------:R-:W0:Y:S01]  /*0100*/  LDCU.64 UR6, c[0x0][0x3a0] ;  /* 0x00007400ff0677ac */ /* 0x000e220008000a00 */
[----:B------:R-:W1:Y:S01]  /*0110*/  LDC.64 R2, c[0x0][0x380] ;  /* 0x0000e000ff027b82 */ /* 0x000e620000000a00 */
[----:B------:R-:W2:Y:S01]  /*0120*/  LDCU.64 UR4, c[0x0][0x358] ;  /* 0x00006b00ff0477ac */ /* 0x000ea20008000a00 */
[----:B0-----:R-:W-:-:S04]  /*0130*/  LEA R10, P0, R5, UR6, 0x2 ;  /* 0x00000006050a7c11 */ /* 0x001fc8000f8010ff */
[----:B------:R-:W-:-:S05]  /*0140*/  LEA.HI.X R11, R5, UR7, RZ, 0x2, P0 ;  /* 0x00000007050b7c11 */ /* 0x000fca00080f14ff */
[----:B--2---:R-:W2:Y:S01]  /*0150*/  LDG.E R13, desc[UR4][R10.64] ;  /* 0x000000040a0d7981 */ /* 0x004ea2000c1e1900 */
[----:B------:R-:W-:-:S04]  /*0160*/  IMAD R0, R5, UR10, R0 ;  /* 0x0000000a05007c24 */ /* 0x000fc8000f8e0200 */
[----:B-1----:R-:W-:-:S05]  /*0170*/  IMAD.WIDE R2, R0, 0x4, R2 ;  /* 0x0000000400027825 */ /* 0x002fca00078e0202 */
[----:B------:R-:W3:Y:S01]  /*0180*/  LDG.E R12, desc[UR4][R2.64] ;  /* 0x00000004020c7981 */ /* 0x000ee2000c1e1900 */
[----:B------:R-:W-:Y:S01]  /*0190*/  UMOV UR6, 0xd9d7bdbb ;  /* 0xd9d7bdbb00067882 */ /* 0x000fe20000000000 */
[----:B------:R-:W-:Y:S01]  /*01a0*/  UMOV UR7, 0x3ddb7cdf ;  /* 0x3ddb7cdf00077882 */ /* 0x000fe20000000000 */
[----:B------:R-:W-:Y:S01]  /*01b0*/  IMAD.MOV.U32 R6, RZ, RZ, 0x1 ;  /* 0x00000001ff067424 */ /* 0x000fe200078e00ff */
[----:B------:R-:W-:Y:S01]  /*01c0*/  BSSY.RECONVERGENT B0, `(.L_x_0) ;  /* 0x0000013000007945 */ /* 0x000fe20003800200 */
[----:B--2---:R-:W0:Y:S02]  /*01d0*/  F2F.F64.F32 R4, R13 ;  /* 0x0000000d00047310 */ /* 0x004e240000201800 */
[----:B0-----:R-:W-:-:S06]  /*01e0*/  DADD R4, R4, UR6 ;  /* 0x0000000604047e29 */ /* 0x001fcc0008000000 */
[----:B------:R-:W0:Y:S02]  /*01f0*/  MUFU.RCP64H R7, R5 ;  /* 0x0000000500077308 */ /* 0x000e240000001800 */
[----:B0-----:R-:W-:-:S08]  /*0200*/  DFMA R8, -R4, R6, 1 ;  /* 0x3ff000000408742b */ /* 0x001fd00000000106 */
[----:B------:R-:W-:-:S08]  /*0210*/  DFMA R8, R8, R8, R8 ;  /* 0x000000080808722b */ /* 0x000fd00000000008 */
[----:B------:R-:W-:Y:S01]  /*0220*/  DFMA R8, R6, R8, R6 ;  /* 0x000000080608722b */ /* 0x000fe20000000006 */
[----:B---3--:R-:W0:Y:S07]  /*0230*/  F2F.F64.F32 R6, R12 ;  /* 0x0000000c00067310 */ /* 0x008e2e0000201800 */
[----:B------:R-:W-:-:S08]  /*0240*/  DFMA R10, -R4, R8, 1 ;  /* 0x3ff00000040a742b */ /* 0x000fd00000000108 */
[----:B------:R-:W-:Y:S01]  /*0250*/  DFMA R10, R8, R10, R8 ;  /* 0x0000000a080a722b */ /* 0x000fe20000000008 */
[----:B0-----:R-:W-:-:S07]  /*0260*/  FSETP.GEU.AND P1, PT, |R7|, 6.5827683646048100446e-37, PT ;  /* 0x036000000700780b */ /* 0x001fce0003f2e200 */
[----:B------:R-:W-:-:S08]  /*0270*/  DMUL R2, R6, R10 ;  /* 0x0000000a06027228 */ /* 0x000fd00000000000 */
[----:B------:R-:W-:-:S08]  /*0280*/  DFMA R8, -R4, R2, R6 ;  /* 0x000000020408722b */ /* 0x000fd00000000106 */
[----:B------:R-:W-:-:S10]  /*0290*/  DFMA R2, R10, R8, R2 ;  /* 0x000000080a02722b */ /* 0x000fd40000000002 */
[----:B------:R-:W-:-:S05]  /*02a0*/  FFMA R8, RZ, R5, R3 ;  /* 0x00000005ff087223 */ /* 0x000fca0000000003 */
[----:B------:R-:W-:-:S13]  /*02b0*/  FSETP.GT.AND P0, PT, |R8|, 1.469367938527859385e-39, PT ;  /* 0x001000000800780b */ /* 0x000fda0003f04200 */
[----:B------:R-:W-:Y:S05]  /*02c0*/  @P0 BRA P1, `(.L_x_1) ;  /* 0x0000000000080947 */ /* 0x000fea0000800000 */
[----:B------:R-:W-:-:S07]  /*02d0*/  MOV R10, 0x2f0 ;  /* 0x000002f0000a7802 */ /* 0x000fce0000000f00 */
[----:B------:R-:W-:Y:S05]  /*02e0*/  CALL.REL.NOINC `($__internal_0_$__cuda_sm20_div_rn_f64_full) ;  /* 0x0000000000187944 */ /* 0x000fea0003c00000 */
.L_x_1:
[----:B------:R-:W-:Y:S05]  /*02f0*/  BSYNC.RECONVERGENT B0 ;  /* 0x0000000000007941 */ /* 0x000fea0003800200 */
.L_x_0:
[----:B------:R-:W0:Y:S01]  /*0300*/  LDC.64 R4, c[0x0][0x388] ;  /* 0x0000e200ff047b82 */ /* 0x000e220000000a00 */
[----:B------:R-:W1:Y:S01]  /*0310*/  F2F.F32.F64 R3, R2 ;  /* 0x0000000200037310 */ /* 0x000e620000301000 */
[----:B0-----:R-:W-:-:S05]  /*0320*/  IMAD.WIDE R4, R0, 0x4, R4 ;  /* 0x0000000400047825 */ /* 0x001fca00078e0204 */
[----:B-1----:R-:W-:Y:S01]  /*0330*/  STG.E desc[UR4][R4.64], R3 ;  /* 0x0000000304007986 */ /* 0x002fe2000c101904 */
[----:B------:R-:W-:Y:S05]  /*0340*/  EXIT ;  /* 0x000000000000794d */ /* 0x000fea0003800000 */
        .weak           $__internal_0_$__cuda_sm20_div_rn_f64_full
        .type           $__internal_0_$__cuda_sm20_div_rn_f64_full,@function
        .size           $__internal_0_$__cuda_sm20_div_rn_f64_full,(.L_x_14 - $__internal_0_$__cuda_sm20_div_rn_f64_full)
$__internal_0_$__cuda_sm20_div_rn_f64_full:
[C---:B------:R-:W-:Y:S01]  /*0350*/  FSETP.GEU.AND P0, PT, |R5|.reuse, 1.469367938527859385e-39, PT ;  /* 0x001000000500780b */ /* 0x040fe20003f0e200 */
[----:B------:R-:W-:Y:S01]  /*0360*/  IMAD.MOV.U32 R16, RZ, RZ, 0x1 ;  /* 0x00000001ff107424 */ /* 0x000fe200078e00ff */
[----:B------:R-:W-:Y:S01]  /*0370*/  LOP3.LUT R2, R5, 0x800fffff, RZ, 0xc0, !PT ;  /* 0x800fffff05027812 */ /* 0x000fe200078ec0ff */
[----:B------:R-:W-:Y:S01]  /*0380*/  BSSY.RECONVERGENT B1, `(.L_x_2) ;  /* 0x0000055000017945 */ /* 0x000fe20003800200 */
[C---:B------:R-:W-:Y:S02]  /*0390*/  FSETP.GEU.AND P2, PT, |R7|.reuse, 1.469367938527859385e-39, PT ;  /* 0x001000000700780b */ /* 0x040fe40003f4e200 */
[----:B------:R-:W-:Y:S01]  /*03a0*/  LOP3.LUT R3, R2, 0x3ff00000, RZ, 0xfc, !PT ;  /* 0x3ff0000002037812 */ /* 0x000fe200078efcff */
[----:B------:R-:W-:Y:S01]  /*03b0*/  IMAD.MOV.U32 R2, RZ, RZ, R4 ;  /* 0x000000ffff027224 */ /* 0x000fe200078e0004 */
[----:B------:R-:W-:Y:S02]  /*03c0*/  LOP3.LUT R11, R7, 0x7ff00000, RZ, 0xc0, !PT ;  /* 0x7ff00000070b7812 */ /* 0x000fe400078ec0ff */
[----:B------:R-:W-:-:S03]  /*03d0*/  LOP3.LUT R14, R5, 0x7ff00000, RZ, 0xc0, !PT ;  /* 0x7ff00000050e7812 */ /* 0x000fc600078ec0ff */
[----:B------:R-:W-:Y:S01]  /*03e0*/  @!P0 DMUL R2, R4, 8.98846567431157953865e+307 ;  /* 0x7fe0000004028828 */ /* 0x000fe20000000000 */
[----:B------:R-:W-:-:S03]  /*03f0*/  ISETP.GE.U32.AND P1, PT, R11, R14, PT ;  /* 0x0000000e0b00720c */ /* 0x000fc60003f26070 */
[----:B------:R-:W-:Y:S01]  /*0400*/  @!P2 LOP3.LUT R12, R5, 0x7ff00000, RZ, 0xc0, !PT ;  /* 0x7ff00000050ca812 */ /* 0x000fe200078ec0ff */
[----:B------:R-:W-:Y:S01]  /*0410*/  @!P2 IMAD.MOV.U32 R18, RZ, RZ, RZ ;  /* 0x000000ffff12a224 */ /* 0x000fe200078e00ff */
[----:B------:R-:W0:Y:S02]  /*0420*/  MUFU.RCP64H R17, R3 ;  /* 0x0000000300117308 */ /* 0x000e240000001800 */
[----:B------:R-:W-:Y:S01]  /*0430*/  @!P2 ISETP.GE.U32.AND P3, PT, R11, R12, PT ;  /* 0x0000000c0b00a20c */ /* 0x000fe20003f66070 */
[----:B------:R-:W-:-:S05]  /*0440*/  IMAD.MOV.U32 R12, RZ, RZ, 0x1ca00000 ;  /* 0x1ca00000ff0c7424 */ /* 0x000fca00078e00ff */
[----:B------:R-:W-:-:S04]  /*0450*/  @!P2 SEL R13, R12, 0x63400000, !P3 ;  /* 0x634000000c0da807 */ /* 0x000fc80005800000 */
[----:B------:R-:W-:-:S04]  /*0460*/  @!P2 LOP3.LUT R13, R13, 0x80000000, R7, 0xf8, !PT ;  /* 0x800000000d0da812 */ /* 0x000fc800078ef807 */
[----:B------:R-:W-:Y:S01]  /*0470*/  @!P2 LOP3.LUT R19, R13, 0x100000, RZ, 0xfc, !PT ;  /* 0x001000000d13a812 */ /* 0x000fe200078efcff */
[----:B0-----:R-:W-:-:S08]  /*0480*/  DFMA R8, R16, -R2, 1 ;  /* 0x3ff000001008742b */ /* 0x001fd00000000802 */
[----:B------:R-:W-:-:S08]  /*0490*/  DFMA R8, R8, R8, R8 ;  /* 0x000000080808722b */ /* 0x000fd00000000008 */
[----:B------:R-:W-:Y:S01]  /*04a0*/  DFMA R16, R16, R8, R16 ;  /* 0x000000081010722b */ /* 0x000fe20000000010 */
[----:B------:R-:W-:Y:S01]  /*04b0*/  SEL R9, R12, 0x63400000, !P1 ;  /* 0x634000000c097807 */ /* 0x000fe20004800000 */
[----:B------:R-:W-:-:S03]  /*04c0*/  IMAD.MOV.U32 R8, RZ, RZ, R6 ;  /* 0x000000ffff087224 */ /* 0x000fc600078e0006 */
[----:B------:R-:W-:-:S03]  /*04d0*/  LOP3.LUT R9, R9, 0x800fffff, R7, 0xf8, !PT ;  /* 0x800fffff09097812 */ /* 0x000fc600078ef807 */
[----:B------:R-:W-:-:S03]  /*04e0*/  DFMA R20, R16, -R2, 1 ;  /* 0x3ff000001014742b */ /* 0x000fc60000000802 */
[----:B------:R-:W-:-:S05]  /*04f0*/  @!P2 DFMA R8, R8, 2, -R18 ;  /* 0x400000000808a82b */ /* 0x000fca0000000812 */
[----:B------:R-:W-:Y:S01]  /*0500*/  DFMA R16, R16, R20, R16 ;  /* 0x000000141010722b */ /* 0x000fe20000000010 */
[----:B------:R-:W-:Y:S02]  /*0510*/  IMAD.MOV.U32 R21, RZ, RZ, R11 ;  /* 0x000000ffff157224 */ /* 0x000fe400078e000b */
[----:B------:R-:W-:Y:S01]  /*0520*/  IMAD.MOV.U32 R20, RZ, RZ, R14 ;  /* 0x000000ffff147224 */ /* 0x000fe200078e000e */
[----:B------:R-:W-:Y:S02]  /*0530*/  @!P0 LOP3.LUT R20, R3, 0x7ff00000, RZ, 0xc0, !PT ;  /* 0x7ff0000003148812 */ /* 0x000fe400078ec0ff */
[----:B------:R-:W-:Y:S02]  /*0540*/  @!P2 LOP3.LUT R21, R9, 0x7ff00000, RZ, 0xc0, !PT ;  /* 0x7ff000000915a812 */ /* 0x000fe400078ec0ff */
[----:B------:R-:W-:Y:S01]  /*0550*/  DMUL R18, R16, R8 ;  /* 0x0000000810127228 */ /* 0x000fe20000000000 */
[----:B------:R-:W-:Y:S02]  /*0560*/  VIADD R22, R20, 0xffffffff ;  /* 0xffffffff14167836 */ /* 0x000fe40000000000 */
[----:B------:R-:W-:-:S05]  /*0570*/  VIADD R13, R21, 0xffffffff ;  /* 0xffffffff150d7836 */ /* 0x000fca0000000000 */
[----:B------:R-:W-:Y:S01]  /*0580*/  DFMA R14, R18, -R2, R8 ;  /* 0x80000002120e722b */ /* 0x000fe20000000008 */
[----:B------:R-:W-:-:S04]  /*0590*/  ISETP.GT.U32.AND P0, PT, R13, 0x7feffffe, PT ;  /* 0x7feffffe0d00780c */ /* 0x000fc80003f04070 */
[----:B------:R-:W-:-:S03]  /*05a0*/  ISETP.GT.U32.OR P0, PT, R22, 0x7feffffe, P0 ;  /* 0x7feffffe1600780c */ /* 0x000fc60000704470 */
[----:B------:R-:W-:-:S10]  /*05b0*/  DFMA R14, R16, R14, R18 ;  /* 0x0000000e100e722b */ /* 0x000fd40000000012 */
[----:B------:R-:W-:Y:S05]  /*05c0*/  @P0 BRA `(.L_x_3) ;  /* 0x00000000006c0947 */ /* 0x000fea0003800000 */
[----:B------:R-:W-:-:S04]  /*05d0*/  LOP3.LUT R16, R5, 0x7ff00000, RZ, 0xc0, !PT ;  /* 0x7ff0000005107812 */ /* 0x000fc800078ec0ff */
[CC--:B------:R-:W-:Y:S02]  /*05e0*/  VIADDMNMX R6, R11.reuse, -R16.reuse, 0xb9600000, !PT ;  /* 0xb96000000b067446 */ /* 0x0c0fe40007800910 */
[----:B------:R-:W-:Y:S02]  /*05f0*/  ISETP.GE.U32.AND P0, PT, R11, R16, PT ;  /* 0x000000100b00720c */ /* 0x000fe40003f06070 */
[----:B------:R-:W-:Y:S02]  /*0600*/  VIMNMX R6, PT, PT, R6, 0x46a00000, PT ;  /* 0x46a0000006067848 */ /* 0x000fe40003fe0100 */
[----:B------:R-:W-:-:S05]  /*0610*/  SEL R11, R12, 0x63400000, !P0 ;  /* 0x634000000c0b7807 */ /* 0x000fca0004000000 */
[----:B------:R-:W-:Y:S02]  /*0620*/  IMAD.IADD R11, R6, 0x1, -R11 ;  /* 0x00000001060b7824 */ /* 0x000fe400078e0a0b */
[----:B------:R-:W-:Y:S02]  /*0630*/  IMAD.MOV.U32 R6, RZ, RZ, RZ ;  /* 0x000000ffff067224 */ /* 0x000fe400078e00ff */
[----:B------:R-:W-:-:S06]  /*0640*/  VIADD R7, R11, 0x7fe00000 ;  /* 0x7fe000000b077836 */ /* 0x000fcc0000000000 */
[----:B------:R-:W-:-:S10]  /*0650*/  DMUL R12, R14, R6 ;  /* 0x000000060e0c7228 */ /* 0x000fd40000000000 */
[----:B------:R-:W-:-:S13]  /*0660*/  FSETP.GTU.AND P0, PT, |R13|, 1.469367938527859385e-39, PT ;  /* 0x001000000d00780b */ /* 0x000fda0003f0c200 */
[----:B------:R-:W-:Y:S05]  /*0670*/  @P0 BRA `(.L_x_4) ;  /* 0x0000000000940947 */ /* 0x000fea0003800000 */
[----:B------:R-:W-:Y:S01]  /*0680*/  DFMA R2, R14, -R2, R8 ;  /* 0x800000020e02722b */ /* 0x000fe20000000008 */
[----:B------:R-:W-:-:S09]  /*0690*/  IMAD.MOV.U32 R6, RZ, RZ, RZ ;  /* 0x000000ffff067224 */ /* 0x000fd200078e00ff */
[C---:B------:R-:W-:Y:S02]  /*06a0*/  FSETP.NEU.AND P0, PT, R3.reuse, RZ, PT ;  /* 0x000000ff0300720b */ /* 0x040fe40003f0d000 */
[----:B------:R-:W-:-:S04]  /*06b0*/  LOP3.LUT R5, R3, 0x80000000, R5, 0x48, !PT ;  /* 0x8000000003057812 */ /* 0x000fc800078e4805 */
[----:B------:R-:W-:-:S07]  /*06c0*/  LOP3.LUT R7, R5, R7, RZ, 0xfc, !PT ;  /* 0x0000000705077212 */ /* 0x000fce00078efcff */
[----:B------:R-:W-:Y:S05]  /*06d0*/  @!P0 BRA `(.L_x_4) ;  /* 0x00000000007c8947 */ /* 0x000fea0003800000 */
[----:B------:R-:W-:Y:S01]  /*06e0*/  IMAD.MOV R3, RZ, RZ, -R11 ;  /* 0x000000ffff037224 */ /* 0x000fe200078e0a0b */
[----:B------:R-:W-:Y:S01]  /*06f0*/  DMUL.RP R6, R14, R6 ;  /* 0x000000060e067228 */ /* 0x000fe20000008000 */
[----:B------:R-:W-:Y:S01]  /*0700*/  IMAD.MOV.U32 R2, RZ, RZ, RZ ;  /* 0x000000ffff027224 */ /* 0x000fe200078e00ff */
[----:B------:R-:W-:-:S05]  /*0710*/  IADD3 R11, PT, PT, -R11, -0x43300000, RZ ;  /* 0xbcd000000b0b7810 */ /* 0x000fca0007ffe1ff */
[----:B------:R-:W-:-:S03]  /*0720*/  DFMA R2, R12, -R2, R14 ;  /* 0x800000020c02722b */ /* 0x000fc6000000000e */
[----:B------:R-:W-:-:S07]  /*0730*/  LOP3.LUT R5, R7, R5, RZ, 0x3c, !PT ;  /* 0x0000000507057212 */ /* 0x000fce00078e3cff */
[----:B------:R-:W-:-:S04]  /*0740*/  FSETP.NEU.AND P0, PT, |R3|, R11, PT ;  /* 0x0000000b0300720b */ /* 0x000fc80003f0d200 */
[----:B------:R-:W-:Y:S02]  /*0750*/  FSEL R12, R6, R12, !P0 ;  /* 0x0000000c060c7208 */ /* 0x000fe40004000000 */
[----:B------:R-:W-:Y:S01]  /*0760*/  FSEL R13, R5, R13, !P0 ;  /* 0x0000000d050d7208 */ /* 0x000fe20004000000 */
[----:B------:R-:W-:Y:S06]  /*0770*/  BRA `(.L_x_4) ;  /* 0x0000000000547947 */ /* 0x000fec0003800000 */
.L_x_3:
[----:B------:R-:W-:-:S14]  /*0780*/  DSETP.NAN.AND P0, PT, R6, R6, PT ;  /* 0x000000060600722a */ /* 0x000fdc0003f08000 */
[----:B------:R-:W-:Y:S05]  /*0790*/  @P0 BRA `(.L_x_5) ;  /* 0x0000000000440947 */ /* 0x000fea0003800000 */
[----:B------:R-:W-:-:S14]  /*07a0*/  DSETP.NAN.AND P0, PT, R4, R4, PT ;  /* 0x000000040400722a */ /* 0x000fdc0003f08000 */
[----:B------:R-:W-:Y:S05]  /*07b0*/  @P0 BRA `(.L_x_6) ;  /* 0x0000000000300947 */ /* 0x000fea0003800000 */
[----:B------:R-:W-:Y:S01]  /*07c0*/  ISETP.NE.AND P0, PT, R21, R20, PT ;  /* 0x000000141500720c */ /* 0x000fe20003f05270 */
[----:B------:R-:W-:Y:S02]  /*07d0*/  IMAD.MOV.U32 R12, RZ, RZ, 0x0 ;  /* 0x00000000ff0c7424 */ /* 0x000fe400078e00ff */
[----:B------:R-:W-:-:S10]  /*07e0*/  IMAD.MOV.U32 R13, RZ, RZ, -0x80000 ;  /* 0xfff80000ff0d7424 */ /* 0x000fd400078e00ff */
[----:B------:R-:W-:Y:S05]  /*07f0*/  @!P0 BRA `(.L_x_4) ;  /* 0x0000000000348947 */ /* 0x000fea0003800000 */
[----:B------:R-:W-:Y:S02]  /*0800*/  ISETP.NE.AND P0, PT, R21, 0x7ff00000, PT ;  /* 0x7ff000001500780c */ /* 0x000fe40003f05270 */
[----:B------:R-:W-:Y:S02]  /*0810*/  LOP3.LUT R13, R7, 0x80000000, R5, 0x48, !PT ;  /* 0x80000000070d7812 */ /* 0x000fe400078e4805 */
[----:B------:R-:W-:-:S13]  /*0820*/  ISETP.EQ.OR P0, PT, R20, RZ, !P0 ;  /* 0x000000ff1400720c */ /* 0x000fda0004702670 */
[----:B------:R-:W-:Y:S01]  /*0830*/  @P0 LOP3.LUT R2, R13, 0x7ff00000, RZ, 0xfc, !PT ;  /* 0x7ff000000d020812 */ /* 0x000fe200078efcff */
[----:B------:R-:W-:Y:S02]  /*0840*/  @!P0 IMAD.MOV.U32 R12, RZ, RZ, RZ ;  /* 0x000000ffff0c8224 */ /* 0x000fe400078e00ff */
[----:B------:R-:W-:Y:S02]  /*0850*/  @P0 IMAD.MOV.U32 R12, RZ, RZ, RZ ;  /* 0x000000ffff0c0224 */ /* 0x000fe400078e00ff */
[----:B------:R-:W-:Y:S01]  /*0860*/  @P0 IMAD.MOV.U32 R13, RZ, RZ, R2 ;  /* 0x000000ffff0d0224 */ /* 0x000fe200078e0002 */
[----:B------:R-:W-:Y:S06]  /*0870*/  BRA `(.L_x_4) ;  /* 0x0000000000147947 */ /* 0x000fec0003800000 */
.L_x_6:
[----:B------:R-:W-:Y:S01]  /*0880*/  LOP3.LUT R13, R5, 0x80000, RZ, 0xfc, !PT ;  /* 0x00080000050d7812 */ /* 0x000fe200078efcff */
[----:B------:R-:W-:Y:S01]  /*0890*/  IMAD.MOV.U32 R12, RZ, RZ, R4 ;  /* 0x000000ffff0c7224 */ /* 0x000fe200078e0004 */
[----:B------:R-:W-:Y:S06]  /*08a0*/  BRA `(.L_x_4) ;  /* 0x0000000000087947 */ /* 0x000fec0003800000 */
.L_x_5:
[----:B------:R-:W-:Y:S01]  /*08b0*/  LOP3.LUT R13, R7, 0x80000, RZ, 0xfc, !PT ;  /* 0x00080000070d7812 */ /* 0x000fe200078efcff */
[----:B------:R-:W-:-:S07]  /*08c0*/  IMAD.MOV.U32 R12, RZ, RZ, R6 ;  /* 0x000000ffff0c7224 */ /* 0x000fce00078e0006 */
.L_x_4:
[----:B------:R-:W-:Y:S05]  /*08d0*/  BSYNC.RECONVERGENT B1 ;  /* 0x0000000000017941 */ /* 0x000fea0003800200 */
.L_x_2:
[----:B------:R-:W-:Y:S02]  /*08e0*/  IMAD.MOV.U32 R11, RZ, RZ, 0x0 ;  /* 0x00000000ff0b7424 */ /* 0x000fe400078e00ff */
[----:B------:R-:W-:Y:S02]  /*08f0*/  IMAD.MOV.U32 R2, RZ, RZ, R12 ;  /* 0x000000ffff027224 */ /* 0x000fe400078e000c */
[----:B------:R-:W-:Y:S01]  /*0900*/  IMAD.MOV.U32 R3, RZ, RZ, R13 ;  /* 0x000000ffff037224 */ /* 0x000fe200078e000d */
[----:B------:R-:W-:Y:S06]  /*0910*/  RET.REL.NODEC R10 `(_Z21L1NormalizationKernelPKfPfmmS0_) ;  /* 0xfffffff40ab87950 */ /* 0x000fec0003c3ffff */
.L_x_7:
[----:B------:R-:W-:-:S00]  /*0920*/  BRA `(.L_x_7) ;  /* 0xfffffffc00fc7947 */ /* 0x000fc0000383ffff */
[----:B------:R-:W-:-:S00]  /*0930*/  NOP ;  /* 0x0000000000007918 */ /* 0x000fc00000000000 */
        /* <DEDUP_REMOVED lines=12> */
.L_x_14:


//--------------------- .text._Z6RowSumPKfPfmm    --------------------------
	.section	.text._Z6RowSumPKfPfmm,"ax",@progbits
	.align	128
        .global         _Z6RowSumPKfPfmm
        .type           _Z6RowSumPKfPfmm,@function
        .size           _Z6RowSumPKfPfmm,(.L_x_16 - _Z6RowSumPKfPfmm)
        .other          _Z6RowSumPKfPfmm,@"STO_CUDA_ENTRY STV_DEFAULT"
_Z6RowSumPKfPfmm:
.text._Z6RowSumPKfPfmm:
[----:B------:R-:W-:Y:S01]  /*0000*/  LDC R1, c[0x0][0x37c] ;  /* 0x0000df00ff017b82 */ /* 0x000fe20000000800 */
[----:B------:R-:W0:Y:S07]  /*0010*/  S2R R3, SR_TID.X ;  /* 0x0000000000037919 */ /* 0x000e2e0000002100 */
[----:B------:R-:W0:Y:S01]  /*0020*/  S2UR UR4, SR_CTAID.X ;  /* 0x00000000000479c3 */ /* 0x000e220000002500 */
[----:B------:R-:W1:Y:S07]  /*0030*/  LDCU.64 UR6, c[0x0][0x390] ;  /* 0x00007200ff0677ac */ /* 0x000e6e0008000a00 */
[----:B------:R-:W0:Y:S02]  /*0040*/  LDC R4, c[0x0][0x360] ;  /* 0x0000d800ff047b82 */ /* 0x000e240000000800 */
[----:B0-----:R-:W-:-:S05]  /*0050*/  IMAD R4, R4, UR4, R3 ;  /* 0x0000000404047c24 */ /* 0x001fca000f8e0203 */
[----:B-1----:R-:W-:Y:S02]  /*0060*/  ISETP.GE.U32.AND P0, PT, R4, UR6, PT ;  /* 0x0000000604007c0c */ /* 0x002fe4000bf06070 */
[----:B------:R-:W-:-:S04]  /*0070*/  SHF.R.S32.HI R5, RZ, 0x1f, R4 ;  /* 0x0000001fff057819 */ /* 0x000fc80000011404 */
[----:B------:R-:W-:-:S13]  /*0080*/  ISETP.GE.U32.AND.EX P0, PT, R5, UR7, PT, P0 ;  /* 0x0000000705007c0c */ /* 0x000fda000bf06100 */
[----:B------:R-:W-:Y:S05]  /*0090*/  @P0 EXIT ;  /* 0x000000000000094d */ /* 0x000fea0003800000 */
[----:B------:R-:W0:Y:S01]  /*00a0*/  LDCU.64 UR8, c[0x0][0x398] ;  /* 0x00007300ff0877ac */ /* 0x000e220008000a00 */
[----:B------:R-:W1:Y:S01]  /*00b0*/  LDCU.64 UR4, c[0x0][0x388] ;  /* 0x00007100ff0477ac */ /* 0x000e620008000a00 */
[----:B------:R-:W2:Y:S01]  /*00c0*/  LDCU.64 UR10, c[0x0][0x358] ;  /* 0x00006b00ff0a77ac */ /* 0x000ea20008000a00 */
[----:B0-----:R-:W-:-:S04]  /*00d0*/  ISETP.NE.U32.AND P0, PT, RZ, UR8, PT ;  /* 0x00000008ff007c0c */ /* 0x001fc8000bf05070 */
[----:B------:R-:W-:Y:S02]  /*00e0*/  ISETP.NE.AND.EX P0, PT, RZ, UR9, PT, P0 ;  /* 0x00000009ff007c0c */ /* 0x000fe4000bf05300 */
[----:B-1----:R-:W-:-:S04]  /*00f0*/  LEA R2, P1, R4, UR4, 0x2 ;  /* 0x0000000404027c11 */ /* 0x002fc8000f8210ff */
[----:B------:R-:W-:-:S05]  /*0100*/  LEA.HI.X R3, R4, UR5, R5, 0x2, P1 ;  /* 0x0000000504037c11 */ /* 0x000fca00088f1405 */
[----:B--2---:R0:W-:Y:S02]  /*0110*/  STG.E desc[UR10][R2.64], RZ ;  /* 0x000000ff02007986 */ /* 0x0041e4000c10190a */
[----:B------:R-:W-:Y:S05]  /*0120*/  @!P0 EXIT ;  /* 0x000000000000894d */ /* 0x000fea0003800000 */
[----:B------:R-:W-:Y:S02]  /*0130*/  UISETP.GE.U32.AND UP0, UPT, UR8, 0x10, UPT ;  /* 0x000000100800788c */ /* 0x000fe4000bf06070 */
[----:B------:R-:W-:Y:S01]  /*0140*/  IMAD R5, R5, UR8, RZ ;  /* 0x0000000805057c24 */ /* 0x000fe2000f8e02ff */
[----:B------:R-:W-:Y:S01]  /*0150*/  ULOP3.LUT UR12, UR8, 0xf, URZ, 0xc0, !UPT ;  /* 0x0000000f080c7892 */ /* 0x000fe2000f8ec0ff */
[----:B------:R-:W-:Y:S01]  /*0160*/  IMAD.MOV.U32 R11, RZ, RZ, RZ ;  /* 0x000000ffff0b7224 */ /* 0x000fe200078e00ff */
[----:B------:R-:W-:Y:S02]  /*0170*/  UISETP.GE.U32.AND.EX UP0, UPT, UR9, URZ, UPT, UP0 ;  /* 0x000000ff0900728c */ /* 0x000fe4000bf06100 */
[C---:B------:R-:W-:Y:S01]  /*0180*/  IMAD R7, R4.reuse, UR9, R5 ;  /* 0x0000000904077c24 */ /* 0x040fe2000f8e0205 */
[----:B------:R-:W-:Y:S01]  /*0190*/  UMOV UR5, URZ ;  /* 0x000000ff00057c82 */ /* 0x000fe20008000000 */
[----:B------:R-:W-:Y:S01]  /*01a0*/  IMAD.WIDE.U32 R4, R4, UR8, RZ ;  /* 0x0000000804047c25 */ /* 0x000fe2000f8e00ff */
[----:B------:R-:W-:-:S03]  /*01b0*/  UMOV UR6, URZ ;  /* 0x000000ff00067c82 */ /* 0x000fc60008000000 */
[----:B------:R-:W-:Y:S01]  /*01c0*/  IMAD.IADD R7, R5, 0x1, R7 ;  /* 0x0000000105077824 */ /* 0x000fe200078e0207 */
[----:B------:R-:W-:Y:S06]  /*01d0*/  BRA.U !UP0, `(.L_x_8) ;  /* 0x0000000508087547 */ /* 0x000fec000b800000 */
[----:B------:R-:W1:Y:S01]  /*01e0*/  LDCU.64 UR14, c[0x0][0x380] ;  /* 0x00007000ff0e77ac */ /* 0x000e620008000a00 */
[----:B------:R-:W-:Y:S01]  /*01f0*/  IMAD.MOV.U32 R11, RZ, RZ, RZ ;  /* 0x000000ffff0b7224 */ /* 0x000fe200078e00ff */
[----:B------:R-:W2:Y:S01]  /*0200*/  LDCU UR6, c[0x0][0x39c] ;  /* 0x00007380ff0677ac */ /* 0x000ea20008000800 */
[----:B------:R-:W-:-:S07]  /*0210*/  ULOP3.LUT UR5, UR8, 0xfffffff0, URZ, 0xc0, !UPT ;  /* 0xfffffff008057892 */ /* 0x000fce000f8ec0ff */
[----:B------:R-:W-:Y:S01]  /*0220*/  UMOV UR4, UR5 ;  /* 0x0000000500047c82 */ /* 0x000fe20008000000 */
[----:B-1----:R-:W-:-:S04]  /*0230*/  LEA R0, P0, R4, UR14, 0x2 ;  /* 0x0000000e04007c11 */ /* 0x002fc8000f8010ff */
[----:B------:R-:W-:Y:S01]  /*0240*/  IADD3 R0, P1, PT, R0, 0x20, RZ ;  /* 0x0000002000007810 */ /* 0x000fe20007f3e0ff */
[----:B--2---:R-:W-:Y:S01]  /*0250*/  UMOV UR7, UR6 ;  /* 0x0000000600077c82 */ /* 0x004fe20008000000 */
[----:B------:R-:W-:-:S05]  /*0260*/  LEA.HI.X R9, R4, UR15, R7, 0x2, P0 ;  /* 0x0000000f04097c11 */ /* 0x000fca00080f1407 */
[----:B------:R-:W-:-:S07]  /*0270*/  IMAD.X R9, RZ, RZ, R9, P1 ;  /* 0x000000ffff097224 */ /* 0x000fce00008e0609 */
.L_x_9:
[----:B------:R-:W-:-:S05]  /*0280*/  IMAD.MOV.U32 R8, RZ, RZ, R0 ;  /* 0x000000ffff087224 */ /* 0x000fca00078e0000 */
[----:B------:R-:W2:Y:S02]  /*0290*/  LDG.E R0, desc[UR10][R8.64+-0x20] ;  /* 0xffffe00a08007981 */ /* 0x000ea4000c1e1900 */
[----:B--23--:R-:W-:-:S05]  /*02a0*/  FADD R11, |R0|, R11 ;  /* 0x0000000b000b7221 */ /* 0x00cfca0000000200 */
[----:B------:R1:W-:Y:S04]  /*02b0*/  STG.E desc[UR10][R2.64], R11 ;  /* 0x0000000b02007986 */ /* 0x0003e8000c10190a */
[----:B------:R-:W2:Y:S02]  /*02c0*/  LDG.E R0, desc[UR10][R8.64+-0x1c] ;  /* 0xffffe40a08007981 */ /* 0x000ea4000c1e1900 */
[----:B--2---:R-:W-:-:S05]  /*02d0*/  FADD R13, R11, |R0| ;  /* 0x400000000b0d7221 */ /* 0x004fca0000000000 */
[----:B------:R2:W-:Y:S04]  /*02e0*/  STG.E desc[UR10][R2.64], R13 ;  /* 0x0000000d02007986 */ /* 0x0005e8000c10190a */
[----:B------:R-:W3:Y:S02]  /*02f0*/  LDG.E R0, desc[UR10][R8.64+-0x18] ;  /* 0xffffe80a08007981 */ /* 0x000ee4000c1e1900 */
[----:B---3--:R-:W-:-:S05]  /*0300*/  FADD R15, R13, |R0| ;  /* 0x400000000d0f7221 */ /* 0x008fca0000000000 */
[----:B------:R3:W-:Y:S04]  /*0310*/  STG.E desc[UR10][R2.64], R15 ;  /* 0x0000000f02007986 */ /* 0x0007e8000c10190a */
[----:B------:R-:W4:Y:S02]  /*0320*/  LDG.E R0, desc[UR10][R8.64+-0x14] ;  /* 0xffffec0a08007981 */ /* 0x000f24000c1e1900 */
[----:B----4-:R-:W-:-:S05]  /*0330*/  FADD R17, R15, |R0| ;  /* 0x400000000f117221 */ /* 0x010fca0000000000 */
[----:B------:R4:W-:Y:S04]  /*0340*/  STG.E desc[UR10][R2.64], R17 ;  /* 0x0000001102007986 */ /* 0x0009e8000c10190a */
[----:B------:R-:W1:Y:S02]  /*0350*/  LDG.E R0, desc[UR10][R8.64+-0x10] ;  /* 0xfffff00a08007981 */ /* 0x000e64000c1e1900 */
[----:B-1----:R-:W-:-:S05]  /*0360*/  FADD R11, R17, |R0| ;  /* 0x40000000110b7221 */ /* 0x002fca0000000000 */
        /* <DEDUP_REMOVED lines=12> */
[----:B------:R-:W-:Y:S04]  /*0430*/  STG.E desc[UR10][R2.64], R11 ;  /* 0x0000000b02007986 */ /* 0x000fe8000c10190a */
        /* <DEDUP_REMOVED lines=18> */
[----:B------:R-:W2:Y:S01]  /*0560*/  LDG.E R0, desc[UR10][R8.64+0x1c] ;  /* 0x00001c0a08007981 */ /* 0x000ea2000c1e1900 */
[----:B------:R-:W-:-:S04]  /*0570*/  UIADD3 UR4, UP0, UPT, UR4, -0x10, URZ ;  /* 0xfffffff004047890 */ /* 0x000fc8000ff1e0ff */
[----:B------:R-:W-:Y:S02]  /*0580*/  UIADD3.X UR7, UPT, UPT, UR7, -0x1, URZ, UP0, !UPT ;  /* 0xffffffff07077890 */ /* 0x000fe400087fe4ff */
[----:B------:R-:W-:-:S04]  /*0590*/  UISETP.NE.U32.AND UP0, UPT, UR4, URZ, UPT ;  /* 0x000000ff0400728c */ /* 0x000fc8000bf05070 */
[----:B------:R-:W-:Y:S01]  /*05a0*/  UISETP.NE.AND.EX UP0, UPT, UR7, URZ, UPT, UP0 ;  /* 0x000000ff0700728c */ /* 0x000fe2000bf05300 */
[----:B--2---:R-:W-:Y:S01]  /*05b0*/  FADD R11, R15, |R0| ;  /* 0x400000000f0b7221 */ /* 0x004fe20000000000 */
[----:B------:R-:W-:-:S04]  /*05c0*/  IADD3 R0, P0, PT, R8, 0x40, RZ ;  /* 0x0000004008007810 */ /* 0x000fc80007f1e0ff */
[----:B------:R3:W-:Y:S01]  /*05d0*/  STG.E desc[UR10][R2.64], R11 ;  /* 0x0000000b02007986 */ /* 0x0007e2000c10190a */
[----:B------:R-:W-:Y:S02]  /*05e0*/  IMAD.X R9, RZ, RZ, R9, P0 ;  /* 0x000000ffff097224 */ /* 0x000fe400000e0609 */
[----:B------:R-:W-:Y:S06]  /*05f0*/  BRA.U UP0, `(.L_x_9) ;  /* 0xfffffffd00207547 */ /* 0x000fec000b83ffff */
.L_x_8:
[----:B------:R-:W-:-:S04]  /*0600*/  ISETP.NE.U32.AND P0, PT, RZ, UR12, PT ;  /* 0x0000000cff007c0c */ /* 0x000fc8000bf05070 */
[----:B------:R-:W-:-:S13]  /*0610*/  ISETP.NE.AND.EX P0, PT, RZ, RZ, PT, P0 ;  /* 0x000000ffff00720c */ /* 0x000fda0003f05300 */
[----:B------:R-:W-:Y:S05]  /*0620*/  @!P0 EXIT ;  /* 0x000000000000894d */ /* 0x000fea0003800000 */
[----:B------:R-:W-:Y:S02]  /*0630*/  UISETP.GE.U32.AND UP0, UPT, UR12, 0x8, UPT ;  /* 0x000000080c00788c */ /* 0x000fe4000bf06070 */
[----:B------:R-:W-:Y:S02]  /*0640*/  ULOP3.LUT UR7, UR8, 0x7, URZ, 0xc0, !UPT ;  /* 0x0000000708077892 */ /* 0x000fe4000f8ec0ff */
[----:B------:R-:W-:-:S09]  /*0650*/  UISETP.GE.U32.AND.EX UP0, UPT, URZ, URZ, UPT, UP0 ;  /* 0x000000ffff00728c */ /* 0x000fd2000bf06100 */
[----:B------:R-:W-:Y:S05]  /*0660*/  BRA.U !UP0, `(.L_x_10) ;  /* 0x0000000508087547 */ /* 0x000fea000b800000 */
[----:B------:R-:W1:Y:S01]  /*0670*/  LDCU.64 UR12, c[0x0][0x380] ;  /* 0x00007000ff0c77ac */ /* 0x000e620008000a00 */
[----:B------:R-:W-:-:S04]  /*0680*/  IADD3 R0, P0, PT, R4, UR5, RZ ;  /* 0x0000000504007c10 */ /* 0x000fc8000ff1e0ff */
[----:B------:R-:W-:Y:S02]  /*0690*/  IADD3.X R9, PT, PT, R7, UR6, RZ, P0, !PT ;  /* 0x0000000607097c10 */ /* 0x000fe400087fe4ff */
[----:B-1----:R-:W-:-:S04]  /*06a0*/  LEA R8, P0, R0, UR12, 0x2 ;  /* 0x0000000c00087c11 */ /* 0x002fc8000f8010ff */
[----:B------:R-:W-:-:S05]  /*06b0*/  LEA.HI.X R9, R0, UR13, R9, 0x2, P0 ;  /* 0x0000000d00097c11 */ /* 0x000fca00080f1409 */
[----:B------:R-:W2:Y:S01]  /*06c0*/  LDG.E R8, desc[UR10][R8.64] ;  /* 0x0000000a08087981 */ /* 0x000ea2000c1e1900 */
[----:B------:R-:W-:-:S06]  /*06d0*/  UIADD3 UR4, UPT, UPT, UR5, 0x1, URZ ;  /* 0x0000000105047890 */ /* 0x000fcc000fffe0ff */
[----:B------:R-:W-:-:S05]  /*06e0*/  IADD3 R0, P0, PT, R4, UR4, RZ ;  /* 0x0000000404007c10 */ /* 0x000fca000ff1e0ff */
[----:B---3--:R-:W-:Y:S01]  /*06f0*/  IMAD.X R13, RZ, RZ, R7, P0 ;  /* 0x000000ffff0d7224 */ /* 0x008fe200000e0607 */
[----:B------:R-:W-:-:S04]  /*0700*/  LEA R12, P0, R0, UR12, 0x2 ;  /* 0x0000000c000c7c11 */ /* 0x000fc8000f8010ff */
[----:B------:R-:W-:Y:S01]  /*0710*/  LEA.HI.X R13, R0, UR13, R13, 0x2, P0 ;  /* 0x0000000d000d7c11 */ /* 0x000fe200080f140d */
[----:B--2---:R-:W-:-:S05]  /*0720*/  FADD R11, R11, |R8| ;  /* 0x400000080b0b7221 */ /* 0x004fca0000000000 */
[----:B------:R1:W-:Y:S04]  /*0730*/  STG.E desc[UR10][R2.64], R11 ;  /* 0x0000000b02007986 */ /* 0x0003e8000c10190a */
[----:B------:R-:W2:Y:S01]  /*0740*/  LDG.E R12, desc[UR10][R12.64] ;  /* 0x0000000a0c0c7981 */ /* 0x000ea2000c1e1900 */
[----:B------:R-:W-:-:S06]  /*0750*/  UIADD3 UR4, UPT, UPT, UR5, 0x2, URZ ;  /* 0x0000000205047890 */ /* 0x000fcc000fffe0ff */
[----:B------:R-:W-:-:S05]  /*0760*/  IADD3 R0, P0, PT, R4, UR4, RZ ;  /* 0x0000000404007c10 */ /* 0x000fca000ff1e0ff */
[----:B------:R-:W-:Y:S01]  /*0770*/  IMAD.X R9, RZ, RZ, R7, P0 ;  /* 0x000000ffff097224 */ /* 0x000fe200000e0607 */
[----:B------:R-:W-:-:S04]  /*0780*/  LEA R8, P0, R0, UR12, 0x2 ;  /* 0x0000000c00087c11 */ /* 0x000fc8000f8010ff */
[----:B------:R-:W-:Y:S01]  /*0790*/  LEA.HI.X R9, R0, UR13, R9, 0x2, P0 ;  /* 0x0000000d00097c11 */ /* 0x000fe200080f1409 */
[----:B--2---:R-:W-:-:S05]  /*07a0*/  FADD R15, R11, |R12| ;  /* 0x4000000c0b0f7221 */ /* 0x004fca0000000000 */
[----:B------:R2:W-:Y:S04]  /*07b0*/  STG.E desc[UR10][R2.64], R15 ;  /* 0x0000000f02007986 */ /* 0x0005e8000c10190a */
[----:B------:R-:W3:Y:S01]  /*07c0*/  LDG.E R8, desc[UR10][R8.64] ;  /* 0x0000000a08087981 */ /* 0x000ee2000c1e1900 */
[----:B------:R-:W-:-:S06]  /*07d0*/  UIADD3 UR4, UPT, UPT, UR5, 0x3, URZ ;  /* 0x0000000305047890 */ /* 0x000fcc000fffe0ff */
[----:B------:R-:W-:-:S05]  /*07e0*/  IADD3 R0, P0, PT, R4, UR4, RZ ;  /* 0x0000000404007c10 */ /* 0x000fca000ff1e0ff */
[----:B-1----:R-:W-:Y:S01]  /*07f0*/  IMAD.X R11, RZ, RZ, R7, P0 ;  /* 0x000000ffff0b7224 */ /* 0x002fe200000e0607 */
[----:B------:R-:W-:-:S04]  /*0800*/  LEA R10, P0, R0, UR12, 0x2 ;  /* 0x0000000c000a7c11 */ /* 0x000fc8000f8010ff */
[----:B------:R-:W-:Y:S01]  /*0810*/  LEA.HI.X R11, R0, UR13, R11, 0x2, P0 ;  /* 0x0000000d000b7c11 */ /* 0x000fe200080f140b */
[----:B---3--:R-:W-:-:S05]  /*0820*/  FADD R13, R15, |R8| ;  /* 0x400000080f0d7221 */ /* 0x008fca0000000000 */
        /* <DEDUP_REMOVED lines=9> */
[----:B------:R-:W1:Y:S01]  /*08c0*/  LDG.E R8, desc[UR10][R8.64] ;  /* 0x0000000a08087981 */ /* 0x000e62000c1e1900 */
[----:B------:R-:W-:-:S06]  /*08d0*/  UIADD3 UR4, UPT, UPT, UR5, 0x5, URZ ;  /* 0x0000000505047890 */ /* 0x000fcc000fffe0ff */
[----:B------:R-:W-:-:S05]  /*08e0*/  IADD3 R0, P0, PT, R4, UR4, RZ ;  /* 0x0000000404007c10 */ /* 0x000fca000ff1e0ff */
[----:B------:R-:W-:Y:S01]  /*08f0*/  IMAD.X R11, RZ, RZ, R7, P0 ;  /* 0x000000ffff0b7224 */ /* 0x000fe200000e0607 */
[----:B------:R-:W-:-:S04]  /*0900*/  LEA R10, P0, R0, UR12, 0x2 ;  /* 0x0000000c000a7c11 */ /* 0x000fc8000f8010ff */
[----:B------:R-:W-:Y:S01]  /*0910*/  LEA.HI.X R11, R0, UR13, R11, 0x2, P0 ;  /* 0x0000000d000b7c11 */ /* 0x000fe200080f140b */
[----:B-1----:R-:W-:-:S05]  /*0920*/  FADD R13, R15, |R8| ;  /* 0x400000080f0d7221 */ /* 0x002fca0000000000 */
        /* <DEDUP_REMOVED lines=12> */
[----:B------:R-:W-:Y:S01]  /*09f0*/  IMAD.X R11, RZ, RZ, R7, P0 ;  /* 0x000000ffff0b7224 */ /* 0x000fe200000e0607 */
[----:B------:R-:W-:-:S04]  /*0a00*/  LEA R12, P0, R0, UR12, 0x2 ;  /* 0x0000000c000c7c11 */ /* 0x000fc8000f8010ff */
[----:B-1----:R-:W-:Y:S01]  /*0a10*/  LEA.HI.X R13, R0, UR13, R11, 0x2, P0 ;  /* 0x0000000d000d7c11 */ /* 0x002fe200080f140b */
[----:B---3--:R-:W-:-:S05]  /*0a20*/  FADD R17, R15, |R8| ;  /* 0x400000080f117221 */ /* 0x008fca0000000000 */
[----:B------:R2:W-:Y:S04]  /*0a30*/  STG.E desc[UR10][R2.64], R17 ;  /* 0x0000001102007986 */ /* 0x0005e8000c10190a */
[----:B------:R-:W3:Y:S01]  /*0a40*/  LDG.E R12, desc[UR10][R12.64] ;  /* 0x0000000a0c0c7981 */ /* 0x000ee2000c1e1900 */
[----:B------:R-:W-:Y:S01]  /*0a50*/  UIADD3 UR5, UPT, UPT, UR5, 0x8, URZ ;  /* 0x0000000805057890 */ /* 0x000fe2000fffe0ff */
[----:B------:R-:W-:Y:S01]  /*0a60*/  UMOV UR6, URZ ;  /* 0x000000ff00067c82 */ /* 0x000fe20008000000 */
[----:B---3--:R-:W-:-:S05]  /*0a70*/  FADD R11, R17, |R12| ;  /* 0x4000000c110b7221 */ /* 0x008fca0000000000 */
[----:B------:R2:W-:Y:S05]  /*0a80*/  STG.E desc[UR10][R2.64], R11 ;  /* 0x0000000b02007986 */ /* 0x0005ea000c10190a */
.L_x_10:
[----:B------:R-:W-:-:S04]  /*0a90*/  ISETP.NE.U32.AND P0, PT, RZ, UR7, PT ;  /* 0x00000007ff007c0c */ /* 0x000fc8000bf05070 */
[----:B------:R-:W-:-:S13]  /*0aa0*/  ISETP.NE.AND.EX P0, PT, RZ, RZ, PT, P0 ;  /* 0x000000ffff00720c */ /* 0x000fda0003f05300 */
[----:B------:R-:W-:Y:S05]  /*0ab0*/  @!P0 EXIT ;  /* 0x000000000000894d */ /* 0x000fea0003800000 */
[----:B------:R-:W-:Y:S01]  /*0ac0*/  UISETP.GE.U32.AND UP0, UPT, UR7, 0x4, UPT ;  /* 0x000000040700788c */ /* 0x000fe2000bf06070 */
[----:B------:R-:W1:Y:S03]  /*0ad0*/  LDCU.64 UR12, c[0x0][0x380] ;  /* 0x00007000ff0c77ac */ /* 0x000e660008000a00 */
[----:B------:R-:W-:Y:S02]  /*0ae0*/  UISETP.GE.U32.AND.EX UP0, UPT, URZ, URZ, UPT, UP0 ;  /* 0x000000ffff00728c */ /* 0x000fe4000bf06100 */
[----:B------:R-:W-:Y:S01]  /*0af0*/  ULOP3.LUT UR7, UR8, 0x3, URZ, 0xc0, !UPT ;  /* 0x0000000308077892 */ /* 0x000fe2000f8ec0ff */
[----:B------:R-:W-:-:S06]  /*0b00*/  UMOV UR4, URZ ;  /* 0x000000ff00047c82 */ /* 0x000fcc0008000000 */
[----:B------:R-:W-:Y:S05]  /*0b10*/  BRA.U !UP0, `(.L_x_11) ;  /* 0x0000000108887547 */ /* 0x000fea000b800000 */
[----:B------:R-:W4:Y:S01]  /*0b20*/  LDCU.64 UR8, c[0x0][0x380] ;  /* 0x00007000ff0877ac */ /* 0x000f220008000a00 */
[----:B------:R-:W-:-:S04]  /*0b30*/  IADD3 R0, P0, PT, R4, UR5, RZ ;  /* 0x0000000504007c10 */ /* 0x000fc8000ff1e0ff */
[----:B------:R-:W-:Y:S02]  /*0b40*/  IADD3.X R9, PT, PT, R7, UR6, RZ, P0, !PT ;  /* 0x0000000607097c10 */ /* 0x000fe400087fe4ff */
[----:B----4-:R-:W-:-:S04]  /*0b50*/  LEA R8, P0, R0, UR8, 0x2 ;  /* 0x0000000800087c11 */ /* 0x010fc8000f8010ff */
        /* <DEDUP_REMOVED lines=14> */
[----:B------:R-:W-:Y:S01]  /*0c40*/  LEA.HI.X R9, R0, UR9, R9, 0x2, P0 ;  /* 0x0000000900097c11 */ /* 0x000fe200080f1409 */
[----:B---3--:R-:W-:-:S05]  /*0c50*/  FADD R15, R11, |R12| ;  /* 0x4000000c0b0f7221 */ /* 0x008fca0000000000 */
[----:B------:R4:W-:Y:S04]  /*0c60*/  STG.E desc[UR10][R2.64], R15 ;  /* 0x0000000f02007986 */ /* 0x0009e8000c10190a */
[----:B------:R-:W3:Y:S01]  /*0c70*/  LDG.E R8, desc[UR10][R8.64] ;  /* 0x0000000a08087981 */ /* 0x000ee2000c1e1900 */
[----:B------:R-:W-:-:S06]  /*0c80*/  UIADD3 UR6, UPT, UPT, UR5, 0x3, URZ ;  /* 0x0000000305067890 */ /* 0x000fcc000fffe0ff */
[----:B------:R-:W-:-:S05]  /*0c90*/  IADD3 R0, P0, PT, R4, UR6, RZ ;  /* 0x0000000604007c10 */ /* 0x000fca000ff1e0ff */
[----:B--2---:R-:W-:Y:S01]  /*0ca0*/  IMAD.X R11, RZ, RZ, R7, P0 ;  /* 0x000000ffff0b7224 */ /* 0x004fe200000e0607 */
[----:B------:R-:W-:-:S04]  /*0cb0*/  LEA R12, P0, R0, UR8, 0x2 ;  /* 0x00000008000c7c11 */ /* 0x000fc8000f8010ff */
[----:B------:R-:W-:Y:S01]  /*0cc0*/  LEA.HI.X R13, R0, UR9, R11, 0x2, P0 ;  /* 0x00000009000d7c11 */ /* 0x000fe200080f140b */
[----:B---3--:R-:W-:-:S05]  /*0cd0*/  FADD R17, R15, |R8| ;  /* 0x400000080f117221 */ /* 0x008fca0000000000 */
[----:B------:R4:W-:Y:S04]  /*0ce0*/  STG.E desc[UR10][R2.64], R17 ;  /* 0x0000001102007986 */ /* 0x0009e8000c10190a */
[----:B------:R-:W2:Y:S01]  /*0cf0*/  LDG.E R12, desc[UR10][R12.64] ;  /* 0x0000000a0c0c7981 */ /* 0x000ea2000c1e1900 */
[----:B------:R-:W-:Y:S01]  /*0d00*/  UIADD3 UR5, UPT, UPT, UR5, 0x4, URZ ;  /* 0x0000000405057890 */ /* 0x000fe2000fffe0ff */
[----:B------:R-:W-:Y:S01]  /*0d10*/  UMOV UR6, URZ ;  /* 0x000000ff00067c82 */ /* 0x000fe20008000000 */
[----:B--2---:R-:W-:-:S05]  /*0d20*/  FADD R11, R17, |R12| ;  /* 0x4000000c110b7221 */ /* 0x004fca0000000000 */
[----:B------:R4:W-:Y:S05]  /*0d30*/  STG.E desc[UR10][R2.64], R11 ;  /* 0x0000000b02007986 */ /* 0x0009ea000c10190a */
.L_x_11:
[----:B------:R-:W-:-:S04]  /*0d40*/  ISETP.NE.U32.AND P0, PT, RZ, UR7, PT ;  /* 0x00000007ff007c0c */ /* 0x000fc8000bf05070 */
[----:B------:R-:W-:-:S13]  /*0d50*/  ISETP.NE.AND.EX P0, PT, RZ, UR4, PT, P0 ;  /* 0x00000004ff007c0c */ /* 0x000fda000bf05300 */
[----:B-1----:R-:W-:Y:S05]  /*0d60*/  @!P0 EXIT ;  /* 0x000000000000894d */ /* 0x002fea0003800000 */
.L_x_12:
[----:B------:R-:W-:-:S04]  /*0d70*/  IADD3 R0, P0, PT, R4, UR5, RZ ;  /* 0x0000000504007c10 */ /* 0x000fc8000ff1e0ff */
[----:B------:R-:W-:Y:S02]  /*0d80*/  IADD3.X R9, PT, PT, R7, UR6, RZ, P0, !PT ;  /* 0x0000000607097c10 */ /* 0x000fe400087fe4ff */
[----:B------:R-:W-:-:S04]  /*0d90*/  LEA R8, P0, R0, UR12, 0x2 ;  /* 0x0000000c00087c11 */ /* 0x000fc8000f8010ff */
[----:B------:R-:W-:-:S05]  /*0da0*/  LEA.HI.X R9, R0, UR13, R9, 0x2, P0 ;  /* 0x0000000d00097c11 */ /* 0x000fca00080f1409 */
[----:B------:R-:W2:Y:S01]  /*0db0*/  LDG.E R8, desc[UR10][R8.64] ;  /* 0x0000000a08087981 */ /* 0x000ea2000c1e1900 */
[----:B------:R-:W-:Y:S02]  /*0dc0*/  UIADD3 UR7, UP0, UPT, UR7, -0x1, URZ ;  /* 0xffffffff07077890 */ /* 0x000fe4000ff1e0ff */
[----:B------:R-:W-:Y:S02]  /*0dd0*/  UIADD3 UR5, UPT, UPT, UR5, 0x1, URZ ;  /* 0x0000000105057890 */ /* 0x000fe4000fffe0ff */
[----:B------:R-:W-:Y:S02]  /*0de0*/  UIADD3.X UR4, UPT, UPT, UR4, -0x1, URZ, UP0, !UPT ;  /* 0xffffffff04047890 */ /* 0x000fe400087fe4ff */
[----:B------:R-:W-:Y:S01]  /*0df0*/  UISETP.NE.U32.AND UP0, UPT, UR7, URZ, UPT ;  /* 0x000000ff0700728c */ /* 0x000fe2000bf05070 */
[----:B------:R-:W-:-:S03]  /*0e00*/  UMOV UR6, URZ ;  /* 0x000000ff00067c82 */ /* 0x000fc60008000000 */
[----:B------:R-:W-:Y:S01]  /*0e10*/  UISETP.NE.AND.EX UP0, UPT, UR4, URZ, UPT, UP0 ;  /* 0x000000ff0400728c */ /* 0x000fe2000bf05300 */
[----:B-1234-:R-:W-:-:S05]  /*0e20*/  FADD R11, |R8|, R11 ;  /* 0x0000000b080b7221 */ /* 0x01efca0000000200 */
[----:B------:R1:W-:Y:S03]  /*0e30*/  STG.E desc[UR10][R2.64], R11 ;  /* 0x0000000b02007986 */ /* 0x0003e6000c10190a */
[----:B------:R-:W-:Y:S05]  /*0e40*/  BRA.U UP0, `(.L_x_12) ;  /* 0xfffffffd00c87547 */ /* 0x000fea000b83ffff */
[----:B------:R-:W-:Y:S05]  /*0e50*/  EXIT ;  /* 0x000000000000794d */ /* 0x000fea0003800000 */
.L_x_13:
        /* <DEDUP_REMOVED lines=10> */
.L_x_16:


//--------------------- .nv.shared.reserved.0     --------------------------
	.section	.nv.shared.reserved.0,"aw",@nobits
	.weak		__nv_reservedSMEM_offset_0_alias
	.size		__nv_reservedSMEM_offset_0_alias, 0, 64
	.other		__nv_reservedSMEM_offset_0_alias,@"STO_CUDA_RESERVED_SHARED STV_DEFAULT"
__nv_reservedSMEM_offset_0_alias:
	.zero		0
	.zero		64


//--------------------- .nv.constant0._Z21L1NormalizationKernelPKfPfmmS0_ --------------------------
	.section	.nv.constant0._Z21L1NormalizationKernelPKfPfmmS0_,"a",@progbits
	.sectionflags	@""
	.align	4
.nv.constant0._Z21L1NormalizationKernelPKfPfmmS0_:
	.zero		936


//--------------------- .nv.constant0._Z6RowSumPKfPfmm --------------------------
	.section	.nv.constant0._Z6RowSumPKfPfmm,"a",@progbits
	.sectionflags	@""
	.align	4
.nv.constant0._Z6RowSumPKfPfmm:
	.zero		928


//--------------------- SYMBOLS --------------------------

	.type		.nv.reservedSmem.offset0,@object
	.size		.nv.reservedSmem.offset0,0x4
